//
// Generated by NVIDIA NVVM Compiler
//
// Compiler Build ID: CL-36424714
// Cuda compilation tools, release 13.0, V13.0.88
// Based on NVVM 20.0.0
//

.version 9.0
.target sm_100
.address_size 64

	// .globl	_ZN5NBody7Kernels4showEP6float4S2_

.visible .entry _ZN5NBody7Kernels4showEP6float4S2_(
	.param .u64 .ptr .align 1 _ZN5NBody7Kernels4showEP6float4S2__param_0,
	.param .u64 .ptr .align 1 _ZN5NBody7Kernels4showEP6float4S2__param_1
)
{
	.reg .b32 	%r<5>;
	.reg .b32 	%f<5>;
	.reg .b64 	%rd<8>;

	ld.param.u64 	%rd1, [_ZN5NBody7Kernels4showEP6float4S2__param_0];
	ld.param.u64 	%rd2, [_ZN5NBody7Kernels4showEP6float4S2__param_1];
	cvta.to.global.u64 	%rd3, %rd1;
	cvta.to.global.u64 	%rd4, %rd2;
	mov.u32 	%r1, %ctaid.x;
	mov.u32 	%r2, %tid.x;
	mov.u32 	%r3, %ntid.x;
	mad.lo.s32 	%r4, %r1, %r3, %r2;
	mul.wide.u32 	%rd5, %r4, 16;
	add.s64 	%rd6, %rd4, %rd5;
	ld.global.v4.f32 	{%f1, %f2, %f3, %f4}, [%rd6];
	add.s64 	%rd7, %rd3, %rd5;
	st.global.v4.f32 	[%rd7], {%f1, %f2, %f3, %f4};
	ret;

}


// ===== COMPILED SASS (sm_100) =====

	.target	sm_100

	.elftype	@"ET_EXEC"


//--------------------- .note.nv.tkinfo           --------------------------
	.section	.note.nv.tkinfo,"",@"SHT_NOTE"
	.sectionflags	@"SHF_NOTE_NV_TKINFO"
	.tkinfo
        /*0018*/ 	.word	0x00000002
        /*0030*/ 	.string	""
        /*0030*/ 	.string	"ptxas"
        /*0030*/ 	.string	"Cuda compilation tools, release 13.0, V13.0.88"
        /*0030*/ 	.string	"Build cuda_13.0.r13.0/compiler.36424714_0"
        /*0030*/ 	.string	"-arch sm_100 -m 64 "



//--------------------- .note.nv.cuinfo           --------------------------
	.section	.note.nv.cuinfo,"",@"SHT_NOTE"
	.sectionflags	@"SHF_NOTE_NV_CUINFO"
        /*0018*/ 	.short	0x0002
        /*001a*/ 	.short	0x0064
        /*001c*/ 	.short	0x0082
	.zero		2


//--------------------- .nv.info                  --------------------------
	.section	.nv.info,"",@"SHT_CUDA_INFO"
	.align	4


	//----- nvinfo : EIATTR_REGCOUNT
	.align		4
        /*0000*/ 	.byte	0x04, 0x2f
        /*0002*/ 	.short	(.L_1 - .L_0)
	.align		4
.L_0:
        /*0004*/ 	.word	index@(_ZN5NBody7Kernels4showEP6float4S2_)
        /*0008*/ 	.word	0x0000000e


	//----- nvinfo : EIATTR_FRAME_SIZE
	.align		4
.L_1:
        /*000c*/ 	.byte	0x04, 0x11
        /*000e*/ 	.short	(.L_3 - .L_2)
	.align		4
.L_2:
        /*0010*/ 	.word	index@(_ZN5NBody7Kernels4showEP6float4S2_)
        /*0014*/ 	.word	0x00000000


	//----- nvinfo : EIATTR_MIN_STACK_SIZE
	.align		4
.L_3:
        /*0018*/ 	.byte	0x04, 0x12
        /*001a*/ 	.short	(.L_5 - .L_4)
	.align		4
.L_4:
        /*001c*/ 	.word	index@(_ZN5NBody7Kernels4showEP6float4S2_)
        /*0020*/ 	.word	0x00000000
.L_5:


//--------------------- .nv.compat                --------------------------
	.section	.nv.compat,"",@"SHT_CUDA_COMPAT_INFO"
	.align	4
        /*0000*/ 	.byte	0x02, 0x09, 0x00, 0x00, 0x02, 0x02, 0x01, 0x00, 0x02, 0x05, 0x05, 0x00, 0x03, 0x07, 0x01, 0x01
        /*0010*/ 	.byte	0x02, 0x03, 0x00, 0x00, 0x02, 0x06, 0x01, 0x00, 0x04, 0x0b, 0x08, 0x00, 0x09, 0x00, 0x00, 0x00
        /*0020*/ 	.byte	0x00, 0x00, 0x00, 0x00


//--------------------- .nv.info._ZN5NBody7Kernels4showEP6float4S2_ --------------------------
	.section	.nv.info._ZN5NBody7Kernels4showEP6float4S2_,"",@"SHT_CUDA_INFO"
	.sectionflags	@""
	.align	4


	//----- nvinfo : EIATTR_CUDA_API_VERSION
	.align		4
        /*0000*/ 	.byte	0x04, 0x37
        /*0002*/ 	.short	(.L_7 - .L_6)
.L_6:
        /*0004*/ 	.word	0x00000082


	//----- nvinfo : EIATTR_KPARAM_INFO
	.align		4
.L_7:
        /*0008*/ 	.byte	0x04, 0x17
        /*000a*/ 	.short	(.L_9 - .L_8)
.L_8:
        /*000c*/ 	.word	0x00000000
        /*0010*/ 	.short	0x0001
        /*0012*/ 	.short	0x0008
        /*0014*/ 	.byte	0x00, 0xf5, 0x21, 0x00


	//----- nvinfo : EIATTR_KPARAM_INFO
	.align		4
.L_9:
        /*0018*/ 	.byte	0x04, 0x17
        /*001a*/ 	.short	(.L_11 - .L_10)
.L_10:
        /*001c*/ 	.word	0x00000000
        /*0020*/ 	.short	0x0000
        /*0022*/ 	.short	0x0000
        /*0024*/ 	.byte	0x00, 0xf5, 0x21, 0x00


	//----- nvinfo : EIATTR_SPARSE_MMA_MASK
	.align		4
.L_11:
        /*0028*/ 	.byte	0x03, 0x50
        /*002a*/ 	.short	0x0000


	//----- nvinfo : EIATTR_MAXREG_COUNT
	.align		4
        /*002c*/ 	.byte	0x03, 0x1b
        /*002e*/ 	.short	0x00ff


	//----- nvinfo : EIATTR_MERCURY_ISA_VERSION
	.align		4
        /*0030*/ 	.byte	0x03, 0x5f
        /*0032*/ 	.short	0x0101


	//----- nvinfo : EIATTR_VRC_CTA_INIT_COUNT
	.align		4
        /*0034*/ 	.byte	0x02, 0x4a
	.zero		1
	.zero		1


	//----- nvinfo : EIATTR_EXIT_INSTR_OFFSETS
	.align		4
        /*0038*/ 	.byte	0x04, 0x1c
        /*003a*/ 	.short	(.L_13 - .L_12)


	//   ....[0]....
.L_12:
        /*003c*/ 	.word	0x000000c0


	//----- nvinfo : EIATTR_CBANK_PARAM_SIZE
	.align		4
.L_13:
        /*0040*/ 	.byte	0x03, 0x19
        /*0042*/ 	.short	0x0010


	//----- nvinfo : EIATTR_PARAM_CBANK
	.align		4
        /*0044*/ 	.byte	0x04, 0x0a
        /*0046*/ 	.short	(.L_15 - .L_14)
	.align		4
.L_14:
        /*0048*/ 	.word	index@(.nv.constant0._ZN5NBody7Kernels4showEP6float4S2_)
        /*004c*/ 	.short	0x0380
        /*004e*/ 	.short	0x0010


	//----- nvinfo : EIATTR_SW_WAR
	.align		4
.L_15:
        /*0050*/ 	.byte	0x04, 0x36
        /*0052*/ 	.short	(.L_17 - .L_16)
.L_16:
        /*0054*/ 	.word	0x00000008
.L_17:


//--------------------- .nv.callgraph             --------------------------
	.section	.nv.callgraph,"",@"SHT_CUDA_CALLGRAPH"
	.align	4
	.sectionentsize	8
	.align		4
        /*0000*/ 	.word	0x00000000
	.align		4
        /*0004*/ 	.word	0xffffffff
	.align		4
        /*0008*/ 	.word	0x00000000
	.align		4
        /*000c*/ 	.word	0xfffffffe
	.align		4
        /*0010*/ 	.word	0x00000000
	.align		4
        /*0014*/ 	.word	0xfffffffd
	.align		4
        /*0018*/ 	.word	0x00000000
	.align		4
        /*001c*/ 	.word	0xfffffffc


//--------------------- .text._ZN5NBody7Kernels4showEP6float4S2_ --------------------------
	.section	.text._ZN5NBody7Kernels4showEP6float4S2_,"ax",@progbits
	.align	128
        .global         _ZN5NBody7Kernels4showEP6float4S2_
        .type           _ZN5NBody7Kernels4showEP6float4S2_,@function
        .size           _ZN5NBody7Kernels4showEP6float4S2_,(.L_x_1 - _ZN5NBody7Kernels4showEP6float4S2_)
        .other          _ZN5NBody7Kernels4showEP6float4S2_,@"STO_CUDA_ENTRY STV_DEFAULT"
_ZN5NBody7Kernels4showEP6float4S2_:
.text._ZN5NBody7Kernels4showEP6float4S2_:
[----:B------:R-:W-:Y:S01]  /*0000*/  LDC R1, c[0x0][0x37c] ;  /* 0x0000df00ff017b82 */ /* 0x000fe20000000800 */
[----:B------:R-:W0:Y:S07]  /*0010*/  S2R R7, SR_TID.X ;  /* 0x0000000000077919 */ /* 0x000e2e0000002100 */
[----:B------:R-:W0:Y:S01]  /*0020*/  S2UR UR6, SR_CTAID.X ;  /* 0x00000000000679c3 */ /* 0x000e220000002500 */
[----:B------:R-:W1:Y:S07]  /*0030*/  LDCU.64 UR4, c[0x0][0x358] ;  /* 0x00006b00ff0477ac */ /* 0x000e6e0008000a00 */
[----:B------:R-:W0:Y:S08]  /*0040*/  LDC R0, c[0x0][0x360] ;  /* 0x0000d800ff007b82 */ /* 0x000e300000000800 */
[----:B------:R-:W2:Y:S08]  /*0050*/  LDC.64 R2, c[0x0][0x388] ;  /* 0x0000e200ff027b82 */ /* 0x000eb00000000a00 */
[----:B------:R-:W3:Y:S01]  /*0060*/  LDC.64 R4, c[0x0][0x380] ;  /* 0x0000e000ff047b82 */ /* 0x000ee20000000a00 */
[----:B0-----:R-:W-:-:S04]  /*0070*/  IMAD R7, R0, UR6, R7 ;  /* 0x0000000600077c24 */ /* 0x001fc8000f8e0207 */
[----:B--2---:R-:W-:-:S05]  /*0080*/  IMAD.WIDE.U32 R2, R7, 0x10, R2 ;  /* 0x0000001007027825 */ /* 0x004fca00078e0002 */
[----:B-1----:R-:W2:Y:S01]  /*0090*/  LDG.E.128 R8, desc[UR4][R2.64] ;  /* 0x0000000402087981 */ /* 0x002ea2000c1e1d00 */
[----:B---3--:R-:W-:-:S05]  /*00a0*/  IMAD.WIDE.U32 R4, R7, 0x10, R4 ;  /* 0x0000001007047825 */ /* 0x008fca00078e0004 */
[----:B--2---:R-:W-:Y:S01]  /*00b0*/  STG.E.128 desc[UR4][R4.64], R8 ;  /* 0x0000000804007986 */ /* 0x004fe2000c101d04 */
[----:B------:R-:W-:Y:S05]  /*00c0*/  EXIT ;  /* 0x000000000000794d */ /* 0x000fea0003800000 */
.L_x_0:
[----:B------:R-:W-:-:S00]  /*00d0*/  BRA `(.L_x_0) ;  /* 0xfffffffc00fc7947 */ /* 0x000fc0000383ffff */
[----:B------:R-:W-:-:S00]  /*00e0*/  NOP ;  /* 0x0000000000007918 */ /* 0x000fc00000000000 */
        /* <DEDUP_REMOVED lines=9> */
.L_x_1:


//--------------------- .nv.shared.reserved.0     --------------------------
	.section	.nv.shared.reserved.0,"aw",@nobits
	.weak		__nv_reservedSMEM_offset_0_alias
	.size		__nv_reservedSMEM_offset_0_alias, 0, 64
	.other		__nv_reservedSMEM_offset_0_alias,@"STO_CUDA_RESERVED_SHARED STV_DEFAULT"
__nv_reservedSMEM_offset_0_alias:
	.zero		0
	.zero		64


//--------------------- .nv.constant0._ZN5NBody7Kernels4showEP6float4S2_ --------------------------
	.section	.nv.constant0._ZN5NBody7Kernels4showEP6float4S2_,"a",@progbits
	.sectionflags	@""
	.align	4
.nv.constant0._ZN5NBody7Kernels4showEP6float4S2_:
	.zero		912


//--------------------- SYMBOLS --------------------------

	.type		.nv.reservedSmem.offset0,@object
	.size		.nv.reservedSmem.offset0,0x4
